	.headerflags	@"EF_CUDA_TEXMODE_UNIFIED EF_CUDA_64BIT_ADDRESS EF_CUDA_ACCELERATORS EF_CUDA_SM90 EF_CUDA_VIRTUAL_SM(EF_CUDA_SM90)"
	.elftype	@"ET_EXEC"


//--------------------- .nv.info                  --------------------------
	.section	.nv.info,"",@"SHT_CUDA_INFO"
	.align	4


	//----- nvinfo : EIATTR_REGCOUNT
	.align		4
        /*0000*/ 	.byte	0x04, 0x2f
        /*0002*/ 	.short	(.L_1 - .L_0)
	.align		4
.L_0:
        /*0004*/ 	.word	index@(triton_poi_fused_addmm_relu_4)
        /*0008*/ 	.word	0x0000000c


	//----- nvinfo : EIATTR_MIN_STACK_SIZE
	.align		4
.L_1:
        /*000c*/ 	.byte	0x04, 0x12
        /*000e*/ 	.short	(.L_3 - .L_2)
	.align		4
.L_2:
        /*0010*/ 	.word	index@(triton_poi_fused_addmm_relu_4)
        /*0014*/ 	.word	0x00000000


	//----- nvinfo : EIATTR_FRAME_SIZE
	.align		4
.L_3:
        /*0018*/ 	.byte	0x04, 0x11
        /*001a*/ 	.short	(.L_5 - .L_4)
	.align		4
.L_4:
        /*001c*/ 	.word	index@(triton_poi_fused_addmm_relu_4)
        /*0020*/ 	.word	0x00000000


	//----- nvinfo : EIATTR_MIN_STACK_SIZE
	.align		4
.L_5:
        /*0024*/ 	.byte	0x04, 0x12
        /*0026*/ 	.short	(.L_7 - .L_6)
	.align		4
.L_6:
        /*0028*/ 	.word	index@(triton_poi_fused_addmm_relu_4)
        /*002c*/ 	.word	0x00000000
.L_7:


//--------------------- .nv.info.triton_poi_fused_addmm_relu_4 --------------------------
	.section	.nv.info.triton_poi_fused_addmm_relu_4,"",@"SHT_CUDA_INFO"
	.sectionflags	@""
	.align	4


	//----- nvinfo : EIATTR_CUDA_API_VERSION
	.align		4
        /*0000*/ 	.byte	0x04, 0x37
        /*0002*/ 	.short	(.L_9 - .L_8)
.L_8:
        /*0004*/ 	.word	0x0000007c


	//----- nvinfo : EIATTR_KPARAM_INFO
	.align		4
.L_9:
        /*0008*/ 	.byte	0x04, 0x17
        /*000a*/ 	.short	(.L_11 - .L_10)
.L_10:
        /*000c*/ 	.word	0x00000000
        /*0010*/ 	.short	0x0002
        /*0012*/ 	.short	0x0010
        /*0014*/ 	.byte	0x00, 0xf0, 0x11, 0x00


	//----- nvinfo : EIATTR_KPARAM_INFO
	.align		4
.L_11:
        /*0018*/ 	.byte	0x04, 0x17
        /*001a*/ 	.short	(.L_13 - .L_12)
.L_12:
        /*001c*/ 	.word	0x00000000
        /*0020*/ 	.short	0x0001
        /*0022*/ 	.short	0x0008
        /*0024*/ 	.byte	0x00, 0xf4, 0x21, 0x00


	//----- nvinfo : EIATTR_KPARAM_INFO
	.align		4
.L_13:
        /*0028*/ 	.byte	0x04, 0x17
        /*002a*/ 	.short	(.L_15 - .L_14)
.L_14:
        /*002c*/ 	.word	0x00000000
        /*0030*/ 	.short	0x0000
        /*0032*/ 	.short	0x0000
        /*0034*/ 	.byte	0x00, 0xf4, 0x21, 0x00


	//----- nvinfo : EIATTR_SPARSE_MMA_MASK
	.align		4
.L_15:
        /*0038*/ 	.byte	0x03, 0x50
        /*003a*/ 	.short	0x0000


	//----- nvinfo : EIATTR_MAXREG_COUNT
	.align		4
        /*003c*/ 	.byte	0x03, 0x1b
        /*003e*/ 	.short	0x00ff


	//----- nvinfo : EIATTR_EXIT_INSTR_OFFSETS
	.align		4
        /*0040*/ 	.byte	0x04, 0x1c
        /*0042*/ 	.short	(.L_17 - .L_16)


	//   ....[0]....
.L_16:
        /*0044*/ 	.word	0x000001b0


	//   ....[1]....
        /*0048*/ 	.word	0x000001d0


	//----- nvinfo : EIATTR_REQNTID
	.align		4
.L_17:
        /*004c*/ 	.byte	0x04, 0x10
        /*004e*/ 	.short	(.L_19 - .L_18)
.L_18:
        /*0050*/ 	.word	0x00000080
        /*0054*/ 	.word	0x00000001
        /*0058*/ 	.word	0x00000001


	//----- nvinfo : EIATTR_CBANK_PARAM_SIZE
	.align		4
.L_19:
        /*005c*/ 	.byte	0x03, 0x19
        /*005e*/ 	.short	0x0014


	//----- nvinfo : EIATTR_PARAM_CBANK
	.align		4
        /*0060*/ 	.byte	0x04, 0x0a
        /*0062*/ 	.short	(.L_21 - .L_20)
	.align		4
.L_20:
        /*0064*/ 	.word	index@(.nv.constant0.triton_poi_fused_addmm_relu_4)
        /*0068*/ 	.short	0x0210
        /*006a*/ 	.short	0x0014


	//----- nvinfo : EIATTR_SW_WAR
	.align		4
.L_21:
        /*006c*/ 	.byte	0x04, 0x36
        /*006e*/ 	.short	(.L_23 - .L_22)
.L_22:
        /*0070*/ 	.word	0x00000008
.L_23:


//--------------------- .nv.callgraph             --------------------------
	.section	.nv.callgraph,"",@"SHT_CUDA_CALLGRAPH"
	.align	4
	.sectionentsize	8
	.align		4
        /*0000*/ 	.word	0x00000000
	.align		4
        /*0004*/ 	.word	0xffffffff
	.align		4
        /*0008*/ 	.word	0x00000000
	.align		4
        /*000c*/ 	.word	0xfffffffe
	.align		4
        /*0010*/ 	.word	0x00000000
	.align		4
        /*0014*/ 	.word	0xfffffffd
	.align		4
        /*0018*/ 	.word	0x00000000
	.align		4
        /*001c*/ 	.word	0xfffffffc


//--------------------- .text.triton_poi_fused_addmm_relu_4 --------------------------
	.section	.text.triton_poi_fused_addmm_relu_4,"ax",@progbits
	.align	128
        .global         triton_poi_fused_addmm_relu_4
        .type           triton_poi_fused_addmm_relu_4,@function
        .size           triton_poi_fused_addmm_relu_4,(.L_x_1 - triton_poi_fused_addmm_relu_4)
        .other          triton_poi_fused_addmm_relu_4,@"STO_CUDA_ENTRY STV_DEFAULT"
triton_poi_fused_addmm_relu_4:
.text.triton_poi_fused_addmm_relu_4:
[----:B------:R-:W0:Y:S02]  /*0000*/  LDC R1, c[0x0][0x28] ;  /* 0x00000a00ff017b82 */ /* 0x000e240000000800 */
[----:B------:R-:W1:Y:S01]  /*0010*/  S2R R0, SR_TID.X ;  /* 0x0000000000007919 */ /* 0x000e620000002100 */
[----:B------:R-:W2:Y:S01]  /*0020*/  LDC.64 R2, c[0x0][0x210] ;  /* 0x00008400ff027b82 */ /* 0x000ea20000000a00 */
[----:B------:R-:W-:Y:S01]  /*0030*/  ULDC.64 UR4, c[0x0][0x208] ;  /* 0x0000820000047ab9 */ /* 0x000fe20000000a00 */
[----:B------:R-:W3:Y:S06]  /*0040*/  S2R R7, SR_CTAID.X ;  /* 0x0000000000077919 */ /* 0x000eec0000002500 */
[----:B------:R-:W4:Y:S01]  /*0050*/  LDC.64 R4, c[0x0][0x218] ;  /* 0x00008600ff047b82 */ /* 0x000f220000000a00 */
[----:B-1----:R-:W-:Y:S01]  /*0060*/  IMAD.SHL.U32 R0, R0, 0x2, RZ ;  /* 0x0000000200007824 */ /* 0x002fe200078e00ff */
[----:B---3--:R-:W-:-:S04]  /*0070*/  SHF.R.S32.HI R6, RZ, 0x17, R7 ;  /* 0x00000017ff067819 */ /* 0x008fc80000011407 */
[----:B------:R-:W-:-:S05]  /*0080*/  LOP3.LUT R0, R0, 0xfe, RZ, 0xc0, !PT ;  /* 0x000000fe00007812 */ /* 0x000fca00078ec0ff */
[----:B------:R-:W-:Y:S01]  /*0090*/  IMAD R7, R7, 0x100, R0 ;  /* 0x0000010007077824 */ /* 0x000fe200078e0200 */
[----:B------:R-:W-:-:S03]  /*00a0*/  SGXT R0, R6, 0x1 ;  /* 0x000000010600781a */ /* 0x000fc60000000200 */
[C---:B--2---:R-:W-:Y:S01]  /*00b0*/  IMAD.WIDE R2, R7.reuse, 0x4, R2 ;  /* 0x0000000407027825 */ /* 0x044fe200078e0202 */
[----:B------:R-:W-:Y:S02]  /*00c0*/  LEA.HI R0, R0, R7, RZ, 0x7 ;  /* 0x0000000700007211 */ /* 0x000fe400078f38ff */
[----:B------:R-:W-:Y:S02]  /*00d0*/  ISETP.GE.AND P2, PT, R7, 0x200, PT ;  /* 0x000002000700780c */ /* 0x000fe40003f46270 */
[----:B------:R-:W-:-:S05]  /*00e0*/  LOP3.LUT R0, R0, 0xffffff80, RZ, 0xc0, !PT ;  /* 0xffffff8000007812 */ /* 0x000fca00078ec0ff */
[----:B------:R-:W-:Y:S01]  /*00f0*/  IMAD.IADD R9, R7, 0x1, -R0 ;  /* 0x0000000107097824 */ /* 0x000fe200078e0a00 */
[----:B------:R-:W-:-:S03]  /*0100*/  CS2R R6, SRZ ;  /* 0x0000000000067805 */ /* 0x000fc6000001ff00 */
[----:B----4-:R-:W-:Y:S01]  /*0110*/  IMAD.WIDE R4, R9, 0x4, R4 ;  /* 0x0000000409047825 */ /* 0x010fe200078e0204 */
[----:B------:R-:W-:Y:S02]  /*0120*/  CS2R R8, SRZ ;  /* 0x0000000000087805 */ /* 0x000fe4000001ff00 */
[----:B------:R-:W2:Y:S04]  /*0130*/  @!P2 LDG.E.64 R6, desc[UR4][R2.64] ;  /* 0x000000040206a981 */ /* 0x000ea8000c1e1b00 */
[----:B------:R-:W2:Y:S02]  /*0140*/  @!P2 LDG.E.EL.64 R8, desc[UR4][R4.64] ;  /* 0x000000040408a981 */ /* 0x000ea4000c2e1b00 */
[----:B--2---:R-:W-:Y:S01]  /*0150*/  FSETP.GEU.AND P0, PT, R6, -R8, PT ;  /* 0x800000080600720b */ /* 0x004fe20003f0e000 */
[----:B------:R-:W-:Y:S01]  /*0160*/  FADD R6, R8, R6 ;  /* 0x0000000608067221 */ /* 0x000fe20000000000 */
[----:B------:R-:W-:Y:S01]  /*0170*/  FADD R0, R9, R7 ;  /* 0x0000000709007221 */ /* 0x000fe20000000000 */
[----:B------:R-:W-:-:S03]  /*0180*/  FSETP.GEU.AND P1, PT, R7, -R9, PT ;  /* 0x800000090700720b */ /* 0x000fc60003f2e000 */
[----:B------:R-:W-:Y:S02]  /*0190*/  FSEL R6, R6, RZ, P0 ;  /* 0x000000ff06067208 */ /* 0x000fe40000000000 */
[----:B------:R-:W-:Y:S01]  /*01a0*/  FSEL R7, R0, RZ, P1 ;  /* 0x000000ff00077208 */ /* 0x000fe20000800000 */
[----:B------:R-:W-:Y:S07]  /*01b0*/  @P2 EXIT ;  /* 0x000000000000294d */ /* 0x000fee0003800000 */
[----:B------:R-:W-:Y:S01]  /*01c0*/  STG.E.64 desc[UR4][R2.64], R6 ;  /* 0x0000000602007986 */ /* 0x000fe2000c101b04 */
[----:B------:R-:W-:Y:S05]  /*01d0*/  EXIT ;  /* 0x000000000000794d */ /* 0x000fea0003800000 */
.L_x_0:
[----:B------:R-:W-:-:S00]  /*01e0*/  BRA `(.L_x_0) ;  /* 0xfffffffc00fc7947 */ /* 0x000fc0000383ffff */
[----:B------:R-:W-:-:S00]  /*01f0*/  NOP ;  /* 0x0000000000007918 */ /* 0x000fc00000000000 */
        /* <DEDUP_REMOVED lines=8> */
.L_x_1:


//--------------------- .nv.constant0.triton_poi_fused_addmm_relu_4 --------------------------
	.section	.nv.constant0.triton_poi_fused_addmm_relu_4,"a",@progbits
	.sectionflags	@""
	.align	4
.nv.constant0.triton_poi_fused_addmm_relu_4:
	.zero		548
